//
// Generated by NVIDIA NVVM Compiler
//
// Compiler Build ID: CL-36424714
// Cuda compilation tools, release 13.0, V13.0.88
// Based on NVVM 20.0.0
//

.version 9.0
.target sm_100
.address_size 64

	// .globl	_Z8diagonalPi

.visible .entry _Z8diagonalPi(
	.param .u64 .ptr .align 1 _Z8diagonalPi_param_0
)
{
	.reg .b32 	%r<7>;
	.reg .b64 	%rd<5>;

	ld.param.u64 	%rd1, [_Z8diagonalPi_param_0];
	cvta.to.global.u64 	%rd2, %rd1;
	mov.u32 	%r1, %ntid.x;
	mov.u32 	%r2, %ctaid.x;
	mov.u32 	%r3, %tid.x;
	mad.lo.s32 	%r4, %r1, %r2, %r3;
	mad.lo.s32 	%r5, %r4, %r1, %r4;
	mul.wide.u32 	%rd3, %r5, 4;
	add.s64 	%rd4, %rd2, %rd3;
	mov.b32 	%r6, 0;
	st.global.u32 	[%rd4], %r6;
	ret;

}
	// .globl	_Z9factorialPi
.visible .entry _Z9factorialPi(
	.param .u64 .ptr .align 1 _Z9factorialPi_param_0
)
{
	.reg .pred 	%p<9>;
	.reg .b32 	%r<48>;
	.reg .b64 	%rd<5>;

	ld.param.u64 	%rd3, [_Z9factorialPi_param_0];
	mov.u32 	%r25, %ctaid.x;
	mov.u32 	%r1, %ntid.x;
	mov.u32 	%r26, %tid.x;
	mad.lo.s32 	%r2, %r25, %r1, %r26;
	add.s32 	%r40, %r2, 1;
	setp.ge.u32 	%p1, %r40, %r1;
	@%p1 bra 	$L__BB1_12;
	mul.lo.s32 	%r4, %r2, %r1;
	cvta.to.global.u64 	%rd1, %rd3;
$L__BB1_2:
	add.s32 	%r28, %r40, %r4;
	mul.wide.u32 	%rd4, %r28, 4;
	add.s64 	%rd2, %rd1, %rd4;
	ld.global.u32 	%r46, [%rd2];
	setp.lt.s32 	%p2, %r46, 1;
	mov.b32 	%r47, 1;
	@%p2 bra 	$L__BB1_11;
	and.b32  	%r7, %r46, 3;
	setp.lt.u32 	%p3, %r46, 4;
	mov.b32 	%r47, 1;
	@%p3 bra 	$L__BB1_7;
	add.s32 	%r42, %r46, -1;
	and.b32  	%r32, %r46, 2147483644;
	neg.s32 	%r41, %r32;
	mov.b32 	%r47, 1;
$L__BB1_5:
	mad.lo.s32 	%r33, %r47, %r42, %r47;
	add.s32 	%r34, %r42, -2;
	mul.lo.s32 	%r35, %r33, %r42;
	add.s32 	%r36, %r42, -1;
	mul.lo.s32 	%r37, %r35, %r36;
	mul.lo.s32 	%r47, %r37, %r34;
	add.s32 	%r42, %r42, -4;
	add.s32 	%r41, %r41, 4;
	setp.ne.s32 	%p4, %r41, 0;
	@%p4 bra 	$L__BB1_5;
	add.s32 	%r46, %r42, 1;
$L__BB1_7:
	setp.eq.s32 	%p5, %r7, 0;
	@%p5 bra 	$L__BB1_11;
	mul.lo.s32 	%r47, %r47, %r46;
	setp.eq.s32 	%p6, %r7, 1;
	@%p6 bra 	$L__BB1_11;
	add.s32 	%r38, %r46, -1;
	mul.lo.s32 	%r47, %r47, %r38;
	setp.eq.s32 	%p7, %r7, 2;
	@%p7 bra 	$L__BB1_11;
	add.s32 	%r39, %r46, -2;
	mul.lo.s32 	%r47, %r47, %r39;
$L__BB1_11:
	st.global.u32 	[%rd2], %r47;
	add.s32 	%r40, %r40, 1;
	setp.lt.u32 	%p8, %r40, %r1;
	@%p8 bra 	$L__BB1_2;
$L__BB1_12:
	ret;

}
	// .globl	_Z4summPi
.visible .entry _Z4summPi(
	.param .u64 .ptr .align 1 _Z4summPi_param_0
)
{
	.reg .pred 	%p<5>;
	.reg .b32 	%r<25>;
	.reg .b64 	%rd<5>;

	ld.param.u64 	%rd3, [_Z4summPi_param_0];
	mov.u32 	%r1, %ntid.x;
	mov.u32 	%r12, %ctaid.x;
	mov.u32 	%r13, %tid.x;
	mad.lo.s32 	%r2, %r1, %r12, %r13;
	setp.lt.s32 	%p1, %r2, 1;
	@%p1 bra 	$L__BB2_6;
	mul.lo.s32 	%r3, %r2, %r1;
	cvta.to.global.u64 	%rd1, %rd3;
	mov.b32 	%r21, 0;
$L__BB2_2:
	add.s32 	%r16, %r21, %r3;
	mul.wide.u32 	%rd4, %r16, 4;
	add.s64 	%rd2, %rd1, %rd4;
	ld.global.u32 	%r23, [%rd2];
	setp.lt.s32 	%p2, %r23, 1;
	mov.b32 	%r24, 0;
	@%p2 bra 	$L__BB2_5;
	mov.b32 	%r24, 0;
$L__BB2_4:
	mul.hi.u32 	%r18, %r23, -858993459;
	shr.u32 	%r9, %r18, 3;
	mul.lo.s32 	%r19, %r9, 10;
	sub.s32 	%r20, %r23, %r19;
	add.s32 	%r24, %r24, %r20;
	setp.gt.u32 	%p3, %r23, 9;
	mov.u32 	%r23, %r9;
	@%p3 bra 	$L__BB2_4;
$L__BB2_5:
	st.global.u32 	[%rd2], %r24;
	add.s32 	%r21, %r21, 1;
	setp.ne.s32 	%p4, %r21, %r2;
	@%p4 bra 	$L__BB2_2;
$L__BB2_6:
	ret;

}


// ===== COMPILED SASS (sm_100) =====

	.target	sm_100

	.elftype	@"ET_EXEC"


//--------------------- .note.nv.tkinfo           --------------------------
	.section	.note.nv.tkinfo,"",@"SHT_NOTE"
	.sectionflags	@"SHF_NOTE_NV_TKINFO"
	.tkinfo
        /*0018*/ 	.word	0x00000002
        /*0030*/ 	.string	""
        /*0030*/ 	.string	"ptxas"
        /*0030*/ 	.string	"Cuda compilation tools, release 13.0, V13.0.88"
        /*0030*/ 	.string	"Build cuda_13.0.r13.0/compiler.36424714_0"
        /*0030*/ 	.string	"-arch sm_100 -m 64 "



//--------------------- .note.nv.cuinfo           --------------------------
	.section	.note.nv.cuinfo,"",@"SHT_NOTE"
	.sectionflags	@"SHF_NOTE_NV_CUINFO"
        /*0018*/ 	.short	0x0002
        /*001a*/ 	.short	0x0064
        /*001c*/ 	.short	0x0082
	.zero		2


//--------------------- .nv.info                  --------------------------
	.section	.nv.info,"",@"SHT_CUDA_INFO"
	.align	4


	//----- nvinfo : EIATTR_REGCOUNT
	.align		4
        /*0000*/ 	.byte	0x04, 0x2f
        /*0002*/ 	.short	(.L_1 - .L_0)
	.align		4
.L_0:
        /*0004*/ 	.word	index@(_Z8diagonalPi)
        /*0008*/ 	.word	0x00000008


	//----- nvinfo : EIATTR_FRAME_SIZE
	.align		4
.L_1:
        /*000c*/ 	.byte	0x04, 0x11
        /*000e*/ 	.short	(.L_3 - .L_2)
	.align		4
.L_2:
        /*0010*/ 	.word	index@(_Z8diagonalPi)
        /*0014*/ 	.word	0x00000000


	//----- nvinfo : EIATTR_REGCOUNT
	.align		4
.L_3:
        /*0018*/ 	.byte	0x04, 0x2f
        /*001a*/ 	.short	(.L_5 - .L_4)
	.align		4
.L_4:
        /*001c*/ 	.word	index@(_Z9factorialPi)
        /*0020*/ 	.word	0x0000000f


	//----- nvinfo : EIATTR_FRAME_SIZE
	.align		4
.L_5:
        /*0024*/ 	.byte	0x04, 0x11
        /*0026*/ 	.short	(.L_7 - .L_6)
	.align		4
.L_6:
        /*0028*/ 	.word	index@(_Z9factorialPi)
        /*002c*/ 	.word	0x00000000


	//----- nvinfo : EIATTR_REGCOUNT
	.align		4
.L_7:
        /*0030*/ 	.byte	0x04, 0x2f
        /*0032*/ 	.short	(.L_9 - .L_8)
	.align		4
.L_8:
        /*0034*/ 	.word	index@(_Z4summPi)
        /*0038*/ 	.word	0x0000000c


	//----- nvinfo : EIATTR_FRAME_SIZE
	.align		4
.L_9:
        /*003c*/ 	.byte	0x04, 0x11
        /*003e*/ 	.short	(.L_11 - .L_10)
	.align		4
.L_10:
        /*0040*/ 	.word	index@(_Z4summPi)
        /*0044*/ 	.word	0x00000000


	//----- nvinfo : EIATTR_MIN_STACK_SIZE
	.align		4
.L_11:
        /*0048*/ 	.byte	0x04, 0x12
        /*004a*/ 	.short	(.L_13 - .L_12)
	.align		4
.L_12:
        /*004c*/ 	.word	index@(_Z4summPi)
        /*0050*/ 	.word	0x00000000


	//----- nvinfo : EIATTR_MIN_STACK_SIZE
	.align		4
.L_13:
        /*0054*/ 	.byte	0x04, 0x12
        /*0056*/ 	.short	(.L_15 - .L_14)
	.align		4
.L_14:
        /*0058*/ 	.word	index@(_Z9factorialPi)
        /*005c*/ 	.word	0x00000000


	//----- nvinfo : EIATTR_MIN_STACK_SIZE
	.align		4
.L_15:
        /*0060*/ 	.byte	0x04, 0x12
        /*0062*/ 	.short	(.L_17 - .L_16)
	.align		4
.L_16:
        /*0064*/ 	.word	index@(_Z8diagonalPi)
        /*0068*/ 	.word	0x00000000
.L_17:


//--------------------- .nv.compat                --------------------------
	.section	.nv.compat,"",@"SHT_CUDA_COMPAT_INFO"
	.align	4
        /*0000*/ 	.byte	0x02, 0x09, 0x00, 0x00, 0x02, 0x02, 0x01, 0x00, 0x02, 0x05, 0x05, 0x00, 0x03, 0x07, 0x01, 0x01
        /*0010*/ 	.byte	0x02, 0x03, 0x00, 0x00, 0x02, 0x06, 0x01, 0x00, 0x04, 0x0b, 0x08, 0x00, 0x09, 0x00, 0x00, 0x00
        /*0020*/ 	.byte	0x00, 0x00, 0x00, 0x00


//--------------------- .nv.info._Z4summPi        --------------------------
	.section	.nv.info._Z4summPi,"",@"SHT_CUDA_INFO"
	.sectionflags	@""
	.align	4


	//----- nvinfo : EIATTR_CUDA_API_VERSION
	.align		4
        /*0000*/ 	.byte	0x04, 0x37
        /*0002*/ 	.short	(.L_19 - .L_18)
.L_18:
        /*0004*/ 	.word	0x00000082


	//----- nvinfo : EIATTR_KPARAM_INFO
	.align		4
.L_19:
        /*0008*/ 	.byte	0x04, 0x17
        /*000a*/ 	.short	(.L_21 - .L_20)
.L_20:
        /*000c*/ 	.word	0x00000000
        /*0010*/ 	.short	0x0000
        /*0012*/ 	.short	0x0000
        /*0014*/ 	.byte	0x00, 0xf5, 0x21, 0x00


	//----- nvinfo : EIATTR_SPARSE_MMA_MASK
	.align		4
.L_21:
        /*0018*/ 	.byte	0x03, 0x50
        /*001a*/ 	.short	0x0000


	//----- nvinfo : EIATTR_MAXREG_COUNT
	.align		4
        /*001c*/ 	.byte	0x03, 0x1b
        /*001e*/ 	.short	0x00ff


	//----- nvinfo : EIATTR_MERCURY_ISA_VERSION
	.align		4
        /*0020*/ 	.byte	0x03, 0x5f
        /*0022*/ 	.short	0x0101


	//----- nvinfo : EIATTR_VRC_CTA_INIT_COUNT
	.align		4
        /*0024*/ 	.byte	0x02, 0x4a
	.zero		1
	.zero		1


	//----- nvinfo : EIATTR_EXIT_INSTR_OFFSETS
	.align		4
        /*0028*/ 	.byte	0x04, 0x1c
        /*002a*/ 	.short	(.L_23 - .L_22)


	//   ....[0]....
.L_22:
        /*002c*/ 	.word	0x00000060


	//   ....[1]....
        /*0030*/ 	.word	0x000001f0


	//----- nvinfo : EIATTR_CRS_STACK_SIZE
	.align		4
.L_23:
        /*0034*/ 	.byte	0x04, 0x1e
        /*0036*/ 	.short	(.L_25 - .L_24)
.L_24:
        /*0038*/ 	.word	0x00000000


	//----- nvinfo : EIATTR_CBANK_PARAM_SIZE
	.align		4
.L_25:
        /*003c*/ 	.byte	0x03, 0x19
        /*003e*/ 	.short	0x0008


	//----- nvinfo : EIATTR_PARAM_CBANK
	.align		4
        /*0040*/ 	.byte	0x04, 0x0a
        /*0042*/ 	.short	(.L_27 - .L_26)
	.align		4
.L_26:
        /*0044*/ 	.word	index@(.nv.constant0._Z4summPi)
        /*0048*/ 	.short	0x0380
        /*004a*/ 	.short	0x0008


	//----- nvinfo : EIATTR_SW_WAR
	.align		4
.L_27:
        /*004c*/ 	.byte	0x04, 0x36
        /*004e*/ 	.short	(.L_29 - .L_28)
.L_28:
        /*0050*/ 	.word	0x00000008
.L_29:


//--------------------- .nv.info._Z9factorialPi   --------------------------
	.section	.nv.info._Z9factorialPi,"",@"SHT_CUDA_INFO"
	.sectionflags	@""
	.align	4


	//----- nvinfo : EIATTR_CUDA_API_VERSION
	.align		4
        /*0000*/ 	.byte	0x04, 0x37
        /*0002*/ 	.short	(.L_31 - .L_30)
.L_30:
        /*0004*/ 	.word	0x00000082


	//----- nvinfo : EIATTR_KPARAM_INFO
	.align		4
.L_31:
        /*0008*/ 	.byte	0x04, 0x17
        /*000a*/ 	.short	(.L_33 - .L_32)
.L_32:
        /*000c*/ 	.word	0x00000000
        /*0010*/ 	.short	0x0000
        /*0012*/ 	.short	0x0000
        /*0014*/ 	.byte	0x00, 0xf5, 0x21, 0x00


	//----- nvinfo : EIATTR_SPARSE_MMA_MASK
	.align		4
.L_33:
        /*0018*/ 	.byte	0x03, 0x50
        /*001a*/ 	.short	0x0000


	//----- nvinfo : EIATTR_MAXREG_COUNT
	.align		4
        /*001c*/ 	.byte	0x03, 0x1b
        /*001e*/ 	.short	0x00ff


	//----- nvinfo : EIATTR_MERCURY_ISA_VERSION
	.align		4
        /*0020*/ 	.byte	0x03, 0x5f
        /*0022*/ 	.short	0x0101


	//----- nvinfo : EIATTR_VRC_CTA_INIT_COUNT
	.align		4
        /*0024*/ 	.byte	0x02, 0x4a
	.zero		1
	.zero		1


	//----- nvinfo : EIATTR_EXIT_INSTR_OFFSETS
	.align		4
        /*0028*/ 	.byte	0x04, 0x1c
        /*002a*/ 	.short	(.L_35 - .L_34)


	//   ....[0]....
.L_34:
        /*002c*/ 	.word	0x00000070


	//   ....[1]....
        /*0030*/ 	.word	0x00000780


	//----- nvinfo : EIATTR_CRS_STACK_SIZE
	.align		4
.L_35:
        /*0034*/ 	.byte	0x04, 0x1e
        /*0036*/ 	.short	(.L_37 - .L_36)
.L_36:
        /*0038*/ 	.word	0x00000000


	//----- nvinfo : EIATTR_CBANK_PARAM_SIZE
	.align		4
.L_37:
        /*003c*/ 	.byte	0x03, 0x19
        /*003e*/ 	.short	0x0008


	//----- nvinfo : EIATTR_PARAM_CBANK
	.align		4
        /*0040*/ 	.byte	0x04, 0x0a
        /*0042*/ 	.short	(.L_39 - .L_38)
	.align		4
.L_38:
        /*0044*/ 	.word	index@(.nv.constant0._Z9factorialPi)
        /*0048*/ 	.short	0x0380
        /*004a*/ 	.short	0x0008


	//----- nvinfo : EIATTR_SW_WAR
	.align		4
.L_39:
        /*004c*/ 	.byte	0x04, 0x36
        /*004e*/ 	.short	(.L_41 - .L_40)
.L_40:
        /*0050*/ 	.word	0x00000008
.L_41:


//--------------------- .nv.info._Z8diagonalPi    --------------------------
	.section	.nv.info._Z8diagonalPi,"",@"SHT_CUDA_INFO"
	.sectionflags	@""
	.align	4


	//----- nvinfo : EIATTR_CUDA_API_VERSION
	.align		4
        /*0000*/ 	.byte	0x04, 0x37
        /*0002*/ 	.short	(.L_43 - .L_42)
.L_42:
        /*0004*/ 	.word	0x00000082


	//----- nvinfo : EIATTR_KPARAM_INFO
	.align		4
.L_43:
        /*0008*/ 	.byte	0x04, 0x17
        /*000a*/ 	.short	(.L_45 - .L_44)
.L_44:
        /*000c*/ 	.word	0x00000000
        /*0010*/ 	.short	0x0000
        /*0012*/ 	.short	0x0000
        /*0014*/ 	.byte	0x00, 0xf5, 0x21, 0x00


	//----- nvinfo : EIATTR_SPARSE_MMA_MASK
	.align		4
.L_45:
        /*0018*/ 	.byte	0x03, 0x50
        /*001a*/ 	.short	0x0000


	//----- nvinfo : EIATTR_MAXREG_COUNT
	.align		4
        /*001c*/ 	.byte	0x03, 0x1b
        /*001e*/ 	.short	0x00ff


	//----- nvinfo : EIATTR_MERCURY_ISA_VERSION
	.align		4
        /*0020*/ 	.byte	0x03, 0x5f
        /*0022*/ 	.short	0x0101


	//----- nvinfo : EIATTR_VRC_CTA_INIT_COUNT
	.align		4
        /*0024*/ 	.byte	0x02, 0x4a
	.zero		1
	.zero		1


	//----- nvinfo : EIATTR_EXIT_INSTR_OFFSETS
	.align		4
        /*0028*/ 	.byte	0x04, 0x1c
        /*002a*/ 	.short	(.L_47 - .L_46)


	//   ....[0]....
.L_46:
        /*002c*/ 	.word	0x000000a0


	//----- nvinfo : EIATTR_CBANK_PARAM_SIZE
	.align		4
.L_47:
        /*0030*/ 	.byte	0x03, 0x19
        /*0032*/ 	.short	0x0008


	//----- nvinfo : EIATTR_PARAM_CBANK
	.align		4
        /*0034*/ 	.byte	0x04, 0x0a
        /*0036*/ 	.short	(.L_49 - .L_48)
	.align		4
.L_48:
        /*0038*/ 	.word	index@(.nv.constant0._Z8diagonalPi)
        /*003c*/ 	.short	0x0380
        /*003e*/ 	.short	0x0008


	//----- nvinfo : EIATTR_SW_WAR
	.align		4
.L_49:
        /*0040*/ 	.byte	0x04, 0x36
        /*0042*/ 	.short	(.L_51 - .L_50)
.L_50:
        /*0044*/ 	.word	0x00000008
.L_51:


//--------------------- .nv.callgraph             --------------------------
	.section	.nv.callgraph,"",@"SHT_CUDA_CALLGRAPH"
	.align	4
	.sectionentsize	8
	.align		4
        /*0000*/ 	.word	0x00000000
	.align		4
        /*0004*/ 	.word	0xffffffff
	.align		4
        /*0008*/ 	.word	0x00000000
	.align		4
        /*000c*/ 	.word	0xfffffffe
	.align		4
        /*0010*/ 	.word	0x00000000
	.align		4
        /*0014*/ 	.word	0xfffffffd
	.align		4
        /*0018*/ 	.word	0x00000000
	.align		4
        /*001c*/ 	.word	0xfffffffc


//--------------------- .text._Z4summPi           --------------------------
	.section	.text._Z4summPi,"ax",@progbits
	.align	128
        .global         _Z4summPi
        .type           _Z4summPi,@function
        .size           _Z4summPi,(.L_x_20 - _Z4summPi)
        .other          _Z4summPi,@"STO_CUDA_ENTRY STV_DEFAULT"
_Z4summPi:
.text._Z4summPi:
[----:B------:R-:W-:Y:S01]  /*0000*/  LDC R1, c[0x0][0x37c] ;  /* 0x0000df00ff017b82 */ /* 0x000fe20000000800 */
[----:B------:R-:W0:Y:S01]  /*0010*/  S2R R0, SR_CTAID.X ;  /* 0x0000000000007919 */ /* 0x000e220000002500 */
[----:B------:R-:W0:Y:S01]  /*0020*/  LDCU UR4, c[0x0][0x360] ;  /* 0x00006c00ff0477ac */ /* 0x000e220008000800 */
[----:B------:R-:W0:Y:S02]  /*0030*/  S2R R3, SR_TID.X ;  /* 0x0000000000037919 */ /* 0x000e240000002100 */
[----:B0-----:R-:W-:-:S05]  /*0040*/  IMAD R0, R0, UR4, R3 ;  /* 0x0000000400007c24 */ /* 0x001fca000f8e0203 */
[----:B------:R-:W-:-:S13]  /*0050*/  ISETP.GE.AND P0, PT, R0, 0x1, PT ;  /* 0x000000010000780c */ /* 0x000fda0003f06270 */
[----:B------:R-:W-:Y:S05]  /*0060*/  @!P0 EXIT ;  /* 0x000000000000894d */ /* 0x000fea0003800000 */
[----:B------:R-:W-:Y:S02]  /*0070*/  HFMA2 R5, -RZ, RZ, 0, 0 ;  /* 0x00000000ff057431 */ /* 0x000fe400000001ff */
[----:B------:R-:W-:Y:S01]  /*0080*/  IMAD R4, R0, UR4, RZ ;  /* 0x0000000400047c24 */ /* 0x000fe2000f8e02ff */
[----:B------:R-:W0:Y:S06]  /*0090*/  LDCU.64 UR6, c[0x0][0x358] ;  /* 0x00006b00ff0677ac */ /* 0x000e2c0008000a00 */
.L_x_3:
[----:B------:R-:W1:Y:S01]  /*00a0*/  LDC.64 R2, c[0x0][0x380] ;  /* 0x0000e000ff027b82 */ /* 0x000e620000000a00 */
[----:B------:R-:W-:-:S05]  /*00b0*/  IADD3 R7, PT, PT, R4, R5, RZ ;  /* 0x0000000504077210 */ /* 0x000fca0007ffe0ff */
[----:B-1----:R-:W-:-:S05]  /*00c0*/  IMAD.WIDE.U32 R2, R7, 0x4, R2 ;  /* 0x0000000407027825 */ /* 0x002fca00078e0002 */
[----:B0-----:R-:W2:Y:S01]  /*00d0*/  LDG.E R6, desc[UR6][R2.64] ;  /* 0x0000000602067981 */ /* 0x001ea2000c1e1900 */
[----:B------:R-:W-:Y:S01]  /*00e0*/  BSSY.RECONVERGENT B0, `(.L_x_0) ;  /* 0x000000c000007945 */ /* 0x000fe20003800200 */
[----:B------:R-:W-:Y:S01]  /*00f0*/  IMAD.MOV.U32 R7, RZ, RZ, RZ ;  /* 0x000000ffff077224 */ /* 0x000fe200078e00ff */
[----:B--2---:R-:W-:-:S13]  /*0100*/  ISETP.GE.AND P0, PT, R6, 0x1, PT ;  /* 0x000000010600780c */ /* 0x004fda0003f06270 */
[----:B------:R-:W-:Y:S05]  /*0110*/  @!P0 BRA `(.L_x_1) ;  /* 0x0000000000208947 */ /* 0x000fea0003800000 */
[----:B------:R-:W-:-:S07]  /*0120*/  MOV R7, RZ ;  /* 0x000000ff00077202 */ /* 0x000fce0000000f00 */
.L_x_2:
[C---:B------:R-:W-:Y:S01]  /*0130*/  IMAD.HI.U32 R8, R6.reuse, -0x33333333, RZ ;  /* 0xcccccccd06087827 */ /* 0x040fe200078e00ff */
[----:B------:R-:W-:-:S04]  /*0140*/  ISETP.GT.U32.AND P0, PT, R6, 0x9, PT ;  /* 0x000000090600780c */ /* 0x000fc80003f04070 */
[----:B------:R-:W-:-:S05]  /*0150*/  SHF.R.U32.HI R9, RZ, 0x3, R8 ;  /* 0x00000003ff097819 */ /* 0x000fca0000011608 */
[----:B------:R-:W-:-:S04]  /*0160*/  IMAD R6, R9, -0xa, R6 ;  /* 0xfffffff609067824 */ /* 0x000fc800078e0206 */
[----:B------:R-:W-:Y:S01]  /*0170*/  IMAD.IADD R7, R6, 0x1, R7 ;  /* 0x0000000106077824 */ /* 0x000fe200078e0207 */
[----:B------:R-:W-:Y:S01]  /*0180*/  MOV R6, R9 ;  /* 0x0000000900067202 */ /* 0x000fe20000000f00 */
[----:B------:R-:W-:Y:S06]  /*0190*/  @P0 BRA `(.L_x_2) ;  /* 0xfffffffc00e40947 */ /* 0x000fec000383ffff */
.L_x_1:
[----:B------:R-:W-:Y:S05]  /*01a0*/  BSYNC.RECONVERGENT B0 ;  /* 0x0000000000007941 */ /* 0x000fea0003800200 */
.L_x_0:
[----:B------:R1:W-:Y:S01]  /*01b0*/  STG.E desc[UR6][R2.64], R7 ;  /* 0x0000000702007986 */ /* 0x0003e2000c101906 */
[----:B------:R-:W-:-:S05]  /*01c0*/  VIADD R5, R5, 0x1 ;  /* 0x0000000105057836 */ /* 0x000fca0000000000 */
[----:B------:R-:W-:-:S13]  /*01d0*/  ISETP.NE.AND P0, PT, R5, R0, PT ;  /* 0x000000000500720c */ /* 0x000fda0003f05270 */
[----:B-1----:R-:W-:Y:S05]  /*01e0*/  @P0 BRA `(.L_x_3) ;  /* 0xfffffffc00ac0947 */ /* 0x002fea000383ffff */
[----:B------:R-:W-:Y:S05]  /*01f0*/  EXIT ;  /* 0x000000000000794d */ /* 0x000fea0003800000 */
.L_x_4:
[----:B------:R-:W-:-:S00]  /*0200*/  BRA `(.L_x_4) ;  /* 0xfffffffc00fc7947 */ /* 0x000fc0000383ffff */
[----:B------:R-:W-:-:S00]  /*0210*/  NOP ;  /* 0x0000000000007918 */ /* 0x000fc00000000000 */
        /* <DEDUP_REMOVED lines=14> */
.L_x_20:


//--------------------- .text._Z9factorialPi      --------------------------
	.section	.text._Z9factorialPi,"ax",@progbits
	.align	128
        .global         _Z9factorialPi
        .type           _Z9factorialPi,@function
        .size           _Z9factorialPi,(.L_x_21 - _Z9factorialPi)
        .other          _Z9factorialPi,@"STO_CUDA_ENTRY STV_DEFAULT"
_Z9factorialPi:
.text._Z9factorialPi:
[----:B------:R-:W-:Y:S01]  /*0000*/  LDC R1, c[0x0][0x37c] ;  /* 0x0000df00ff017b82 */ /* 0x000fe20000000800 */
[----:B------:R-:W0:Y:S07]  /*0010*/  S2R R3, SR_TID.X ;  /* 0x0000000000037919 */ /* 0x000e2e0000002100 */
[----:B------:R-:W0:Y:S08]  /*0020*/  S2UR UR4, SR_CTAID.X ;  /* 0x00000000000479c3 */ /* 0x000e300000002500 */
[----:B------:R-:W0:Y:S02]  /*0030*/  LDC R0, c[0x0][0x360] ;  /* 0x0000d800ff007b82 */ /* 0x000e240000000800 */
[----:B0-----:R-:W-:-:S05]  /*0040*/  IMAD R3, R0, UR4, R3 ;  /* 0x0000000400037c24 */ /* 0x001fca000f8e0203 */
[----:B------:R-:W-:-:S04]  /*0050*/  IADD3 R5, PT, PT, R3, 0x1, RZ ;  /* 0x0000000103057810 */ /* 0x000fc80007ffe0ff */
[----:B------:R-:W-:-:S13]  /*0060*/  ISETP.GE.U32.AND P0, PT, R5, R0, PT ;  /* 0x000000000500720c */ /* 0x000fda0003f06070 */
[----:B------:R-:W-:Y:S05]  /*0070*/  @P0 EXIT ;  /* 0x000000000000094d */ /* 0x000fea0003800000 */
[----:B------:R-:W-:Y:S01]  /*0080*/  IMAD R4, R3, R0, RZ ;  /* 0x0000000003047224 */ /* 0x000fe200078e02ff */
[----:B------:R-:W0:Y:S06]  /*0090*/  LDCU.64 UR4, c[0x0][0x358] ;  /* 0x00006b00ff0477ac */ /* 0x000e2c0008000a00 */
.L_x_17:
[----:B-1----:R-:W1:Y:S01]  /*00a0*/  LDC.64 R2, c[0x0][0x380] ;  /* 0x0000e000ff027b82 */ /* 0x002e620000000a00 */
[----:B------:R-:W-:-:S05]  /*00b0*/  IADD3 R7, PT, PT, R4, R5, RZ ;  /* 0x0000000504077210 */ /* 0x000fca0007ffe0ff */
[----:B-1----:R-:W-:-:S05]  /*00c0*/  IMAD.WIDE.U32 R2, R7, 0x4, R2 ;  /* 0x0000000407027825 */ /* 0x002fca00078e0002 */
[----:B0-----:R-:W2:Y:S01]  /*00d0*/  LDG.E R6, desc[UR4][R2.64] ;  /* 0x0000000402067981 */ /* 0x001ea2000c1e1900 */
[----:B------:R-:W-:Y:S01]  /*00e0*/  VIADD R5, R5, 0x1 ;  /* 0x0000000105057836 */ /* 0x000fe20000000000 */
[----:B------:R-:W-:Y:S01]  /*00f0*/  BSSY.RECONVERGENT B2, `(.L_x_5) ;  /* 0x0000066000027945 */ /* 0x000fe20003800200 */
[----:B------:R-:W-:-:S03]  /*0100*/  HFMA2 R8, -RZ, RZ, 0, 5.9604644775390625e-08 ;  /* 0x00000001ff087431 */ /* 0x000fc600000001ff */
[----:B------:R-:W-:Y:S02]  /*0110*/  ISETP.GE.U32.AND P1, PT, R5, R0, PT ;  /* 0x000000000500720c */ /* 0x000fe40003f26070 */
[----:B--2---:R-:W-:-:S13]  /*0120*/  ISETP.GE.AND P0, PT, R6, 0x1, PT ;  /* 0x000000010600780c */ /* 0x004fda0003f06270 */
[----:B------:R-:W-:Y:S05]  /*0130*/  @!P0 BRA `(.L_x_6) ;  /* 0x0000000400848947 */ /* 0x000fea0003800000 */
[----:B------:R-:W-:Y:S01]  /*0140*/  MOV R7, R6 ;  /* 0x0000000600077202 */ /* 0x000fe20000000f00 */
[----:B------:R-:W-:Y:S01]  /*0150*/  BSSY.RECONVERGENT B1, `(.L_x_7) ;  /* 0x0000055000017945 */ /* 0x000fe20003800200 */
[----:B------:R-:W-:Y:S02]  /*0160*/  IMAD.MOV.U32 R8, RZ, RZ, 0x1 ;  /* 0x00000001ff087424 */ /* 0x000fe400078e00ff */
[C---:B------:R-:W-:Y:S02]  /*0170*/  ISETP.GE.U32.AND P0, PT, R7.reuse, 0x4, PT ;  /* 0x000000040700780c */ /* 0x040fe40003f06070 */
[----:B------:R-:W-:-:S11]  /*0180*/  LOP3.LUT R12, R7, 0x3, RZ, 0xc0, !PT ;  /* 0x00000003070c7812 */ /* 0x000fd600078ec0ff */
[----:B------:R-:W-:Y:S05]  /*0190*/  @!P0 BRA `(.L_x_8) ;  /* 0x0000000400408947 */ /* 0x000fea0003800000 */
[C---:B------:R-:W-:Y:S01]  /*01a0*/  LOP3.LUT R6, R7.reuse, 0x7ffffffc, RZ, 0xc0, !PT ;  /* 0x7ffffffc07067812 */ /* 0x040fe200078ec0ff */
[----:B------:R-:W-:Y:S01]  /*01b0*/  BSSY.RECONVERGENT B0, `(.L_x_9) ;  /* 0x000004d000007945 */ /* 0x000fe20003800200 */
[----:B------:R-:W-:Y:S01]  /*01c0*/  IADD3 R7, PT, PT, R7, -0x1, RZ ;  /* 0xffffffff07077810 */ /* 0x000fe20007ffe0ff */
[----:B------:R-:W-:Y:S01]  /*01d0*/  IMAD.MOV.U32 R8, RZ, RZ, 0x1 ;  /* 0x00000001ff087424 */ /* 0x000fe200078e00ff */
[----:B------:R-:W-:-:S04]  /*01e0*/  IADD3 R6, PT, PT, -R6, RZ, RZ ;  /* 0x000000ff06067210 */ /* 0x000fc80007ffe1ff */
[----:B------:R-:W-:-:S13]  /*01f0*/  ISETP.GE.AND P0, PT, R6, RZ, PT ;  /* 0x000000ff0600720c */ /* 0x000fda0003f06270 */
[----:B------:R-:W-:Y:S05]  /*0200*/  @P0 BRA `(.L_x_10) ;  /* 0x0000000000f40947 */ /* 0x000fea0003800000 */
[----:B------:R-:W-:Y:S01]  /*0210*/  IADD3 R9, PT, PT, -R6, RZ, RZ ;  /* 0x000000ff06097210 */ /* 0x000fe20007ffe1ff */
[----:B------:R-:W-:Y:S01]  /*0220*/  BSSY.RECONVERGENT B3, `(.L_x_11) ;  /* 0x0000024000037945 */ /* 0x000fe20003800200 */
[----:B------:R-:W-:Y:S02]  /*0230*/  PLOP3.LUT P0, PT, PT, PT, PT, 0x80, 0x8 ;  /* 0x000000000008781c */ /* 0x000fe40003f0f070 */
[----:B------:R-:W-:-:S13]  /*0240*/  ISETP.GT.AND P2, PT, R9, 0xc, PT ;  /* 0x0000000c0900780c */ /* 0x000fda0003f44270 */
[----:B------:R-:W-:Y:S05]  /*0250*/  @!P2 BRA `(.L_x_12) ;  /* 0x000000000080a947 */ /* 0x000fea0003800000 */
[----:B------:R-:W-:-:S13]  /*0260*/  PLOP3.LUT P0, PT, PT, PT, PT, 0x8, 0x80 ;  /* 0x000000000080781c */ /* 0x000fda0003f0e170 */
.L_x_13:
[C---:B------:R-:W-:Y:S01]  /*0270*/  IMAD R8, R7.reuse, R8, R8 ;  /* 0x0000000807087224 */ /* 0x040fe200078e0208 */
[C---:B------:R-:W-:Y:S02]  /*0280*/  IADD3 R10, PT, PT, R7.reuse, -0x1, RZ ;  /* 0xffffffff070a7810 */ /* 0x040fe40007ffe0ff */
[C---:B------:R-:W-:Y:S01]  /*0290*/  IADD3 R11, PT, PT, R7.reuse, -0x4, RZ ;  /* 0xfffffffc070b7810 */ /* 0x040fe20007ffe0ff */
[----:B------:R-:W-:Y:S01]  /*02a0*/  IMAD R9, R8, R7, RZ ;  /* 0x0000000708097224 */ /* 0x000fe200078e02ff */
[----:B------:R-:W-:Y:S01]  /*02b0*/  IADD3 R6, PT, PT, R6, 0x10, RZ ;  /* 0x0000001006067810 */ /* 0x000fe20007ffe0ff */
[----:B------:R-:W-:Y:S02]  /*02c0*/  VIADD R8, R7, 0xfffffffe ;  /* 0xfffffffe07087836 */ /* 0x000fe40000000000 */
[----:B------:R-:W-:Y:S01]  /*02d0*/  IMAD R9, R9, R10, RZ ;  /* 0x0000000a09097224 */ /* 0x000fe200078e02ff */
[C---:B------:R-:W-:Y:S02]  /*02e0*/  IADD3 R10, PT, PT, R7.reuse, -0x5, RZ ;  /* 0xfffffffb070a7810 */ /* 0x040fe40007ffe0ff */
[----:B------:R-:W-:Y:S01]  /*02f0*/  ISETP.GE.AND P2, PT, R6, -0xc, PT ;  /* 0xfffffff40600780c */ /* 0x000fe20003f46270 */
[----:B------:R-:W-:Y:S01]  /*0300*/  IMAD R8, R8, R9, RZ ;  /* 0x0000000908087224 */ /* 0x000fe200078e02ff */
[----:B------:R-:W-:-:S03]  /*0310*/  IADD3 R9, PT, PT, R7, -0x8, RZ ;  /* 0xfffffff807097810 */ /* 0x000fc60007ffe0ff */
[----:B------:R-:W-:-:S04]  /*0320*/  IMAD R8, R8, R11, R8 ;  /* 0x0000000b08087224 */ /* 0x000fc800078e0208 */
[----:B------:R-:W-:Y:S02]  /*0330*/  IMAD R11, R11, R8, RZ ;  /* 0x000000080b0b7224 */ /* 0x000fe400078e02ff */
[----:B------:R-:W-:Y:S02]  /*0340*/  VIADD R8, R7, 0xfffffffa ;  /* 0xfffffffa07087836 */ /* 0x000fe40000000000 */
[----:B------:R-:W-:Y:S01]  /*0350*/  IMAD R11, R11, R10, RZ ;  /* 0x0000000a0b0b7224 */ /* 0x000fe200078e02ff */
[----:B------:R-:W-:-:S03]  /*0360*/  IADD3 R10, PT, PT, R7, -0x9, RZ ;  /* 0xfffffff7070a7810 */ /* 0x000fc60007ffe0ff */
[----:B------:R-:W-:Y:S01]  /*0370*/  IMAD R8, R8, R11, RZ ;  /* 0x0000000b08087224 */ /* 0x000fe200078e02ff */
[----:B------:R-:W-:-:S03]  /*0380*/  IADD3 R11, PT, PT, R7, -0xc, RZ ;  /* 0xfffffff4070b7810 */ /* 0x000fc60007ffe0ff */
[----:B------:R-:W-:-:S04]  /*0390*/  IMAD R8, R8, R9, R8 ;  /* 0x0000000908087224 */ /* 0x000fc800078e0208 */
[----:B------:R-:W-:Y:S02]  /*03a0*/  IMAD R9, R9, R8, RZ ;  /* 0x0000000809097224 */ /* 0x000fe400078e02ff */
[----:B------:R-:W-:Y:S02]  /*03b0*/  VIADD R8, R7, 0xfffffff6 ;  /* 0xfffffff607087836 */ /* 0x000fe40000000000 */
[----:B------:R-:W-:Y:S02]  /*03c0*/  IMAD R9, R9, R10, RZ ;  /* 0x0000000a09097224 */ /* 0x000fe400078e02ff */
[----:B------:R-:W-:Y:S02]  /*03d0*/  VIADD R10, R7, 0xfffffff3 ;  /* 0xfffffff3070a7836 */ /* 0x000fe40000000000 */
[----:B------:R-:W-:-:S04]  /*03e0*/  IMAD R8, R8, R9, RZ ;  /* 0x0000000908087224 */ /* 0x000fc800078e02ff */
[----:B------:R-:W-:-:S04]  /*03f0*/  IMAD R8, R8, R11, R8 ;  /* 0x0000000b08087224 */ /* 0x000fc800078e0208 */
[----:B------:R-:W-:Y:S01]  /*0400*/  IMAD R11, R11, R8, RZ ;  /* 0x000000080b0b7224 */ /* 0x000fe200078e02ff */
[C---:B------:R-:W-:Y:S02]  /*0410*/  IADD3 R8, PT, PT, R7.reuse, -0xe, RZ ;  /* 0xfffffff207087810 */ /* 0x040fe40007ffe0ff */
[----:B------:R-:W-:Y:S01]  /*0420*/  IADD3 R7, PT, PT, R7, -0x10, RZ ;  /* 0xfffffff007077810 */ /* 0x000fe20007ffe0ff */
[----:B------:R-:W-:-:S04]  /*0430*/  IMAD R11, R11, R10, RZ ;  /* 0x0000000a0b0b7224 */ /* 0x000fc800078e02ff */
[----:B------:R-:W-:Y:S01]  /*0440*/  IMAD R8, R8, R11, RZ ;  /* 0x0000000b08087224 */ /* 0x000fe200078e02ff */
[----:B------:R-:W-:Y:S06]  /*0450*/  @!P2 BRA `(.L_x_13) ;  /* 0xfffffffc0084a947 */ /* 0x000fec000383ffff */
.L_x_12:
[----:B------:R-:W-:Y:S05]  /*0460*/  BSYNC.RECONVERGENT B3 ;  /* 0x0000000000037941 */ /* 0x000fea0003800200 */
.L_x_11:
[----:B------:R-:W-:Y:S01]  /*0470*/  IMAD.MOV R9, RZ, RZ, -R6 ;  /* 0x000000ffff097224 */ /* 0x000fe200078e0a06 */
[----:B------:R-:W-:Y:S04]  /*0480*/  BSSY.RECONVERGENT B3, `(.L_x_14) ;  /* 0x0000013000037945 */ /* 0x000fe80003800200 */
[----:B------:R-:W-:-:S13]  /*0490*/  ISETP.GT.AND P2, PT, R9, 0x4, PT ;  /* 0x000000040900780c */ /* 0x000fda0003f44270 */
[----:B------:R-:W-:Y:S05]  /*04a0*/  @!P2 BRA `(.L_x_15) ;  /* 0x000000000040a947 */ /* 0x000fea0003800000 */
[----:B------:R-:W-:Y:S01]  /*04b0*/  IMAD R8, R8, R7, R8 ;  /* 0x0000000708087224 */ /* 0x000fe200078e0208 */
[C---:B------:R-:W-:Y:S01]  /*04c0*/  IADD3 R10, PT, PT, R7.reuse, -0x1, RZ ;  /* 0xffffffff070a7810 */ /* 0x040fe20007ffe0ff */
[C---:B------:R-:W-:Y:S01]  /*04d0*/  VIADD R11, R7.reuse, 0xfffffffc ;  /* 0xfffffffc070b7836 */ /* 0x040fe20000000000 */
[----:B------:R-:W-:Y:S01]  /*04e0*/  PLOP3.LUT P0, PT, PT, PT, PT, 0x8, 0x80 ;  /* 0x000000000080781c */ /* 0x000fe20003f0e170 */
[C---:B------:R-:W-:Y:S01]  /*04f0*/  IMAD R9, R7.reuse, R8, RZ ;  /* 0x0000000807097224 */ /* 0x040fe200078e02ff */
[----:B------:R-:W-:Y:S02]  /*0500*/  IADD3 R8, PT, PT, R7, -0x2, RZ ;  /* 0xfffffffe07087810 */ /* 0x000fe40007ffe0ff */
[----:B------:R-:W-:Y:S01]  /*0510*/  IADD3 R6, PT, PT, R6, 0x8, RZ ;  /* 0x0000000806067810 */ /* 0x000fe20007ffe0ff */
[----:B------:R-:W-:Y:S01]  /*0520*/  IMAD R9, R9, R10, RZ ;  /* 0x0000000a09097224 */ /* 0x000fe200078e02ff */
[----:B------:R-:W-:-:S03]  /*0530*/  IADD3 R10, PT, PT, R7, -0x5, RZ ;  /* 0xfffffffb070a7810 */ /* 0x000fc60007ffe0ff */
[----:B------:R-:W-:-:S04]  /*0540*/  IMAD R8, R8, R9, RZ ;  /* 0x0000000908087224 */ /* 0x000fc800078e02ff */
[----:B------:R-:W-:-:S04]  /*0550*/  IMAD R8, R8, R11, R8 ;  /* 0x0000000b08087224 */ /* 0x000fc800078e0208 */
[----:B------:R-:W-:Y:S01]  /*0560*/  IMAD R11, R11, R8, RZ ;  /* 0x000000080b0b7224 */ /* 0x000fe200078e02ff */
[C---:B------:R-:W-:Y:S01]  /*0570*/  IADD3 R8, PT, PT, R7.reuse, -0x6, RZ ;  /* 0xfffffffa07087810 */ /* 0x040fe20007ffe0ff */
[----:B------:R-:W-:Y:S02]  /*0580*/  VIADD R7, R7, 0xfffffff8 ;  /* 0xfffffff807077836 */ /* 0x000fe40000000000 */
[----:B------:R-:W-:-:S04]  /*0590*/  IMAD R11, R11, R10, RZ ;  /* 0x0000000a0b0b7224 */ /* 0x000fc800078e02ff */
[----:B------:R-:W-:-:S07]  /*05a0*/  IMAD R8, R8, R11, RZ ;  /* 0x0000000b08087224 */ /* 0x000fce00078e02ff */
.L_x_15:
[----:B------:R-:W-:Y:S05]  /*05b0*/  BSYNC.RECONVERGENT B3 ;  /* 0x0000000000037941 */ /* 0x000fea0003800200 */
.L_x_14:
[----:B------:R-:W-:-:S13]  /*05c0*/  ISETP.NE.OR P0, PT, R6, RZ, P0 ;  /* 0x000000ff0600720c */ /* 0x000fda0000705670 */
[----:B------:R-:W-:Y:S05]  /*05d0*/  @!P0 BRA `(.L_x_16) ;  /* 0x0000000000288947 */ /* 0x000fea0003800000 */
.L_x_10:
[----:B------:R-:W-:Y:S01]  /*05e0*/  IADD3 R6, PT, PT, R6, 0x4, RZ ;  /* 0x0000000406067810 */ /* 0x000fe20007ffe0ff */
[C---:B------:R-:W-:Y:S01]  /*05f0*/  IMAD R8, R7.reuse, R8, R8 ;  /* 0x0000000807087224 */ /* 0x040fe200078e0208 */
[C---:B------:R-:W-:Y:S02]  /*0600*/  IADD3 R10, PT, PT, R7.reuse, -0x1, RZ ;  /* 0xffffffff070a7810 */ /* 0x040fe40007ffe0ff */
[----:B------:R-:W-:Y:S01]  /*0610*/  ISETP.NE.AND P0, PT, R6, RZ, PT ;  /* 0x000000ff0600720c */ /* 0x000fe20003f05270 */
[----:B------:R-:W-:Y:S01]  /*0620*/  IMAD R9, R8, R7, RZ ;  /* 0x0000000708097224 */ /* 0x000fe200078e02ff */
[C---:B------:R-:W-:Y:S01]  /*0630*/  IADD3 R8, PT, PT, R7.reuse, -0x2, RZ ;  /* 0xfffffffe07087810 */ /* 0x040fe20007ffe0ff */
[----:B------:R-:W-:Y:S02]  /*0640*/  VIADD R7, R7, 0xfffffffc ;  /* 0xfffffffc07077836 */ /* 0x000fe40000000000 */
[----:B------:R-:W-:-:S04]  /*0650*/  IMAD R9, R9, R10, RZ ;  /* 0x0000000a09097224 */ /* 0x000fc800078e02ff */
[----:B------:R-:W-:-:S04]  /*0660*/  IMAD R8, R8, R9, RZ ;  /* 0x0000000908087224 */ /* 0x000fc800078e02ff */
[----:B------:R-:W-:Y:S05]  /*0670*/  @P0 BRA `(.L_x_10) ;  /* 0xfffffffc00d80947 */ /* 0x000fea000383ffff */
.L_x_16:
[----:B------:R-:W-:Y:S05]  /*0680*/  BSYNC.RECONVERGENT B0 ;  /* 0x0000000000007941 */ /* 0x000fea0003800200 */
.L_x_9:
[----:B------:R-:W-:-:S07]  /*0690*/  IADD3 R7, PT, PT, R7, 0x1, RZ ;  /* 0x0000000107077810 */ /* 0x000fce0007ffe0ff */
.L_x_8:
[----:B------:R-:W-:Y:S05]  /*06a0*/  BSYNC.RECONVERGENT B1 ;  /* 0x0000000000017941 */ /* 0x000fea0003800200 */
.L_x_7:
[----:B------:R-:W-:-:S13]  /*06b0*/  ISETP.NE.AND P0, PT, R12, RZ, PT ;  /* 0x000000ff0c00720c */ /* 0x000fda0003f05270 */
[----:B------:R-:W-:Y:S05]  /*06c0*/  @!P0 BRA `(.L_x_6) ;  /* 0x0000000000208947 */ /* 0x000fea0003800000 */
[----:B------:R-:W-:Y:S01]  /*06d0*/  ISETP.NE.AND P0, PT, R12, 0x1, PT ;  /* 0x000000010c00780c */ /* 0x000fe20003f05270 */
[----:B------:R-:W-:-:S12]  /*06e0*/  IMAD R8, R8, R7, RZ ;  /* 0x0000000708087224 */ /* 0x000fd800078e02ff */
[----:B------:R-:W-:Y:S05]  /*06f0*/  @!P0 BRA `(.L_x_6) ;  /* 0x0000000000148947 */ /* 0x000fea0003800000 */
[----:B------:R-:W-:Y:S02]  /*0700*/  ISETP.NE.AND P0, PT, R12, 0x2, PT ;  /* 0x000000020c00780c */ /* 0x000fe40003f05270 */
[----:B------:R-:W-:-:S05]  /*0710*/  IADD3 R9, PT, PT, R7, -0x1, RZ ;  /* 0xffffffff07097810 */ /* 0x000fca0007ffe0ff */
[----:B------:R-:W-:-:S06]  /*0720*/  IMAD R8, R8, R9, RZ ;  /* 0x0000000908087224 */ /* 0x000fcc00078e02ff */
[----:B------:R-:W-:-:S05]  /*0730*/  @P0 IADD3 R7, PT, PT, R7, -0x2, RZ ;  /* 0xfffffffe07070810 */ /* 0x000fca0007ffe0ff */
[----:B------:R-:W-:-:S07]  /*0740*/  @P0 IMAD R8, R8, R7, RZ ;  /* 0x0000000708080224 */ /* 0x000fce00078e02ff */
.L_x_6:
[----:B------:R-:W-:Y:S05]  /*0750*/  BSYNC.RECONVERGENT B2 ;  /* 0x0000000000027941 */ /* 0x000fea0003800200 */
.L_x_5:
[----:B------:R1:W-:Y:S01]  /*0760*/  STG.E desc[UR4][R2.64], R8 ;  /* 0x0000000802007986 */ /* 0x0003e2000c101904 */
[----:B------:R-:W-:Y:S05]  /*0770*/  @!P1 BRA `(.L_x_17) ;  /* 0xfffffff800489947 */ /* 0x000fea000383ffff */
[----:B------:R-:W-:Y:S05]  /*0780*/  EXIT ;  /* 0x000000000000794d */ /* 0x000fea0003800000 */
.L_x_18:
        /* <DEDUP_REMOVED lines=15> */
.L_x_21:


//--------------------- .text._Z8diagonalPi       --------------------------
	.section	.text._Z8diagonalPi,"ax",@progbits
	.align	128
        .global         _Z8diagonalPi
        .type           _Z8diagonalPi,@function
        .size           _Z8diagonalPi,(.L_x_22 - _Z8diagonalPi)
        .other          _Z8diagonalPi,@"STO_CUDA_ENTRY STV_DEFAULT"
_Z8diagonalPi:
.text._Z8diagonalPi:
[----:B------:R-:W-:Y:S01]  /*0000*/  LDC R1, c[0x0][0x37c] ;  /* 0x0000df00ff017b82 */ /* 0x000fe20000000800 */
[----:B------:R-:W0:Y:S01]  /*0010*/  S2R R0, SR_CTAID.X ;  /* 0x0000000000007919 */ /* 0x000e220000002500 */
[----:B------:R-:W0:Y:S06]  /*0020*/  LDCU UR6, c[0x0][0x360] ;  /* 0x00006c00ff0677ac */ /* 0x000e2c0008000800 */
[----:B------:R-:W1:Y:S01]  /*0030*/  LDC.64 R2, c[0x0][0x380] ;  /* 0x0000e000ff027b82 */ /* 0x000e620000000a00 */
[----:B------:R-:W0:Y:S01]  /*0040*/  S2R R5, SR_TID.X ;  /* 0x0000000000057919 */ /* 0x000e220000002100 */
[----:B------:R-:W2:Y:S01]  /*0050*/  LDCU.64 UR4, c[0x0][0x358] ;  /* 0x00006b00ff0477ac */ /* 0x000ea20008000a00 */
[----:B0-----:R-:W-:-:S04]  /*0060*/  IMAD R0, R0, UR6, R5 ;  /* 0x0000000600007c24 */ /* 0x001fc8000f8e0205 */
[----:B------:R-:W-:-:S04]  /*0070*/  IMAD R5, R0, UR6, R0 ;  /* 0x0000000600057c24 */ /* 0x000fc8000f8e0200 */
[----:B-1----:R-:W-:-:S05]  /*0080*/  IMAD.WIDE.U32 R2, R5, 0x4, R2 ;  /* 0x0000000405027825 */ /* 0x002fca00078e0002 */
[----:B--2---:R-:W-:Y:S01]  /*0090*/  STG.E desc[UR4][R2.64], RZ ;  /* 0x000000ff02007986 */ /* 0x004fe2000c101904 */
[----:B------:R-:W-:Y:S05]  /*00a0*/  EXIT ;  /* 0x000000000000794d */ /* 0x000fea0003800000 */
.L_x_19:
        /* <DEDUP_REMOVED lines=13> */
.L_x_22:


//--------------------- .nv.shared.reserved.0     --------------------------
	.section	.nv.shared.reserved.0,"aw",@nobits
	.weak		__nv_reservedSMEM_offset_0_alias
	.size		__nv_reservedSMEM_offset_0_alias, 0, 64
	.other		__nv_reservedSMEM_offset_0_alias,@"STO_CUDA_RESERVED_SHARED STV_DEFAULT"
__nv_reservedSMEM_offset_0_alias:
	.zero		0
	.zero		64


//--------------------- .nv.constant0._Z4summPi   --------------------------
	.section	.nv.constant0._Z4summPi,"a",@progbits
	.sectionflags	@""
	.align	4
.nv.constant0._Z4summPi:
	.zero		904


//--------------------- .nv.constant0._Z9factorialPi --------------------------
	.section	.nv.constant0._Z9factorialPi,"a",@progbits
	.sectionflags	@""
	.align	4
.nv.constant0._Z9factorialPi:
	.zero		904


//--------------------- .nv.constant0._Z8diagonalPi --------------------------
	.section	.nv.constant0._Z8diagonalPi,"a",@progbits
	.sectionflags	@""
	.align	4
.nv.constant0._Z8diagonalPi:
	.zero		904


//--------------------- SYMBOLS --------------------------

	.type		.nv.reservedSmem.offset0,@object
	.size		.nv.reservedSmem.offset0,0x4
